//
// Generated by NVIDIA NVVM Compiler
//
// Compiler Build ID: CL-36424714
// Cuda compilation tools, release 13.0, V13.0.88
// Based on NVVM 20.0.0
//

.version 9.0
.target sm_100
.address_size 64

	// .globl	_Z9matrixMulP6__halfS0_S0_
// _ZZ9matrixMulP6__halfS0_S0_E2sA has been demoted
// _ZZ9matrixMulP6__halfS0_S0_E2sB has been demoted

.visible .entry _Z9matrixMulP6__halfS0_S0_(
	.param .u64 .ptr .align 1 _Z9matrixMulP6__halfS0_S0__param_0,
	.param .u64 .ptr .align 1 _Z9matrixMulP6__halfS0_S0__param_1,
	.param .u64 .ptr .align 1 _Z9matrixMulP6__halfS0_S0__param_2
)
{
	.reg .pred 	%p<2>;
	.reg .b16 	%rs<42>;
	.reg .b32 	%r<88>;
	.reg .b32 	%f<2>;
	.reg .b64 	%rd<14>;
	// demoted variable
	.shared .align 2 .b8 _ZZ9matrixMulP6__halfS0_S0_E2sA[16384];
	// demoted variable
	.shared .align 2 .b8 _ZZ9matrixMulP6__halfS0_S0_E2sB[16384];
	ld.param.u64 	%rd2, [_Z9matrixMulP6__halfS0_S0__param_0];
	ld.param.u64 	%rd3, [_Z9matrixMulP6__halfS0_S0__param_1];
	ld.param.u64 	%rd1, [_Z9matrixMulP6__halfS0_S0__param_2];
	mov.u32 	%r30, %tid.x;
	mov.u32 	%r31, %ctaid.x;
	mov.u32 	%r32, %ntid.x;
	mad.lo.s32 	%r33, %r31, %r32, %r30;
	shl.b32 	%r34, %r31, 13;
	cvta.to.global.u64 	%rd4, %rd2;
	cvta.to.global.u64 	%rd5, %rd3;
	shl.b32 	%r35, %r30, 1;
	mov.u32 	%r36, _ZZ9matrixMulP6__halfS0_S0_E2sA;
	add.s32 	%r37, %r36, %r35;
	or.b32  	%r38, %r30, %r34;
	mul.wide.u32 	%rd6, %r38, 2;
	add.s64 	%rd7, %rd4, %rd6;
	ld.global.u16 	%rs2, [%rd7];
	st.shared.u16 	[%r37], %rs2;
	mov.u32 	%r39, _ZZ9matrixMulP6__halfS0_S0_E2sB;
	add.s32 	%r40, %r39, %r35;
	add.s64 	%rd8, %rd5, %rd6;
	ld.global.u16 	%rs3, [%rd8];
	st.shared.u16 	[%r40], %rs3;
	ld.global.u16 	%rs4, [%rd7+2048];
	st.shared.u16 	[%r37+2048], %rs4;
	ld.global.u16 	%rs5, [%rd8+2048];
	st.shared.u16 	[%r40+2048], %rs5;
	ld.global.u16 	%rs6, [%rd7+4096];
	st.shared.u16 	[%r37+4096], %rs6;
	ld.global.u16 	%rs7, [%rd8+4096];
	st.shared.u16 	[%r40+4096], %rs7;
	ld.global.u16 	%rs8, [%rd7+6144];
	st.shared.u16 	[%r37+6144], %rs8;
	ld.global.u16 	%rs9, [%rd8+6144];
	st.shared.u16 	[%r40+6144], %rs9;
	ld.global.u16 	%rs10, [%rd7+8192];
	st.shared.u16 	[%r37+8192], %rs10;
	ld.global.u16 	%rs11, [%rd8+8192];
	st.shared.u16 	[%r40+8192], %rs11;
	ld.global.u16 	%rs12, [%rd7+10240];
	st.shared.u16 	[%r37+10240], %rs12;
	ld.global.u16 	%rs13, [%rd8+10240];
	st.shared.u16 	[%r40+10240], %rs13;
	ld.global.u16 	%rs14, [%rd7+12288];
	st.shared.u16 	[%r37+12288], %rs14;
	ld.global.u16 	%rs15, [%rd8+12288];
	st.shared.u16 	[%r40+12288], %rs15;
	ld.global.u16 	%rs16, [%rd7+14336];
	st.shared.u16 	[%r37+14336], %rs16;
	ld.global.u16 	%rs17, [%rd8+14336];
	st.shared.u16 	[%r40+14336], %rs17;
	bar.sync 	0;
	shl.b32 	%r1, %r33, 3;
	shl.b32 	%r41, %r33, 4;
	and.b32  	%r42, %r41, 15872;
	add.s32 	%r43, %r36, %r42;
	mov.b32 	%r44, 16;
	wmma.load.a.sync.aligned.col.m16n16k16.shared.f16 	{%r2, %r3, %r4, %r5, %r6, %r7, %r8, %r9}, [%r43], %r44;
	add.s32 	%r45, %r39, %r42;
	wmma.load.b.sync.aligned.col.m16n16k16.shared.f16 	{%r10, %r11, %r12, %r13, %r14, %r15, %r16, %r17}, [%r45], %r44;
	mov.f32 	%f1, 0f00000000;
	// begin inline asm
	{  cvt.rn.f16.f32 %rs1, %f1;}

	// end inline asm
	mov.b32 	%r83, {%rs1, %rs1};
	mov.b32 	%r87, 0;
	mov.u32 	%r84, %r83;
	mov.u32 	%r85, %r83;
	mov.u32 	%r86, %r83;
$L__BB0_1:
	wmma.mma.sync.aligned.col.col.m16n16k16.f16.f16 {%r46, %r47, %r48, %r49}, {%r2, %r3, %r4, %r5, %r6, %r7, %r8, %r9}, {%r10, %r11, %r12, %r13, %r14, %r15, %r16, %r17}, {%r86, %r85, %r84, %r83};
	wmma.mma.sync.aligned.col.col.m16n16k16.f16.f16 {%r50, %r51, %r52, %r53}, {%r2, %r3, %r4, %r5, %r6, %r7, %r8, %r9}, {%r10, %r11, %r12, %r13, %r14, %r15, %r16, %r17}, {%r46, %r47, %r48, %r49};
	wmma.mma.sync.aligned.col.col.m16n16k16.f16.f16 {%r54, %r55, %r56, %r57}, {%r2, %r3, %r4, %r5, %r6, %r7, %r8, %r9}, {%r10, %r11, %r12, %r13, %r14, %r15, %r16, %r17}, {%r50, %r51, %r52, %r53};
	wmma.mma.sync.aligned.col.col.m16n16k16.f16.f16 {%r58, %r59, %r60, %r61}, {%r2, %r3, %r4, %r5, %r6, %r7, %r8, %r9}, {%r10, %r11, %r12, %r13, %r14, %r15, %r16, %r17}, {%r54, %r55, %r56, %r57};
	wmma.mma.sync.aligned.col.col.m16n16k16.f16.f16 {%r62, %r63, %r64, %r65}, {%r2, %r3, %r4, %r5, %r6, %r7, %r8, %r9}, {%r10, %r11, %r12, %r13, %r14, %r15, %r16, %r17}, {%r58, %r59, %r60, %r61};
	wmma.mma.sync.aligned.col.col.m16n16k16.f16.f16 {%r66, %r67, %r68, %r69}, {%r2, %r3, %r4, %r5, %r6, %r7, %r8, %r9}, {%r10, %r11, %r12, %r13, %r14, %r15, %r16, %r17}, {%r62, %r63, %r64, %r65};
	wmma.mma.sync.aligned.col.col.m16n16k16.f16.f16 {%r70, %r71, %r72, %r73}, {%r2, %r3, %r4, %r5, %r6, %r7, %r8, %r9}, {%r10, %r11, %r12, %r13, %r14, %r15, %r16, %r17}, {%r66, %r67, %r68, %r69};
	wmma.mma.sync.aligned.col.col.m16n16k16.f16.f16 {%r86, %r85, %r84, %r83}, {%r2, %r3, %r4, %r5, %r6, %r7, %r8, %r9}, {%r10, %r11, %r12, %r13, %r14, %r15, %r16, %r17}, {%r70, %r71, %r72, %r73};
	add.s32 	%r87, %r87, 8;
	setp.ne.s32 	%p1, %r87, 1000;
	@%p1 bra 	$L__BB0_1;
	cvta.to.global.u64 	%rd9, %rd1;
	cvt.u64.u32 	%rd10, %r1;
	shl.b64 	%rd11, %rd10, 1;
	and.b64  	%rd12, %rd11, 8589934080;
	add.s64 	%rd13, %rd9, %rd12;
	mov.b32 	%r74, 16;
	wmma.load.c.sync.aligned.col.m16n16k16.global.f16 	{%r75, %r76, %r77, %r78}, [%rd13], %r74;
	mov.b32 	{%rs19, %rs22}, %r75;
	mov.b32 	{%rs20, %rs23}, %r86;
	// begin inline asm
	{add.f16 %rs18,%rs19,%rs20;
}
	// end inline asm
	// begin inline asm
	{add.f16 %rs21,%rs22,%rs23;
}
	// end inline asm
	mov.b32 	%r79, {%rs18, %rs21};
	mov.b32 	{%rs25, %rs28}, %r76;
	mov.b32 	{%rs26, %rs29}, %r85;
	// begin inline asm
	{add.f16 %rs24,%rs25,%rs26;
}
	// end inline asm
	// begin inline asm
	{add.f16 %rs27,%rs28,%rs29;
}
	// end inline asm
	mov.b32 	%r80, {%rs24, %rs27};
	mov.b32 	{%rs31, %rs34}, %r77;
	mov.b32 	{%rs32, %rs35}, %r84;
	// begin inline asm
	{add.f16 %rs30,%rs31,%rs32;
}
	// end inline asm
	// begin inline asm
	{add.f16 %rs33,%rs34,%rs35;
}
	// end inline asm
	mov.b32 	%r81, {%rs30, %rs33};
	mov.b32 	{%rs37, %rs40}, %r78;
	mov.b32 	{%rs38, %rs41}, %r83;
	// begin inline asm
	{add.f16 %rs36,%rs37,%rs38;
}
	// end inline asm
	// begin inline asm
	{add.f16 %rs39,%rs40,%rs41;
}
	// end inline asm
	mov.b32 	%r82, {%rs36, %rs39};
	wmma.store.d.sync.aligned.col.m16n16k16.global.f16 	[%rd13], {%r79, %r80, %r81, %r82}, %r74;
	ret;

}


// ===== COMPILED SASS (sm_100) =====

	.target	sm_100

	.elftype	@"ET_EXEC"


//--------------------- .note.nv.tkinfo           --------------------------
	.section	.note.nv.tkinfo,"",@"SHT_NOTE"
	.sectionflags	@"SHF_NOTE_NV_TKINFO"
	.tkinfo
        /*0018*/ 	.word	0x00000002
        /*0030*/ 	.string	""
        /*0030*/ 	.string	"ptxas"
        /*0030*/ 	.string	"Cuda compilation tools, release 13.0, V13.0.88"
        /*0030*/ 	.string	"Build cuda_13.0.r13.0/compiler.36424714_0"
        /*0030*/ 	.string	"-arch sm_100 -m 64 "



//--------------------- .note.nv.cuinfo           --------------------------
	.section	.note.nv.cuinfo,"",@"SHT_NOTE"
	.sectionflags	@"SHF_NOTE_NV_CUINFO"
        /*0018*/ 	.short	0x0002
        /*001a*/ 	.short	0x0064
        /*001c*/ 	.short	0x0082
	.zero		2


//--------------------- .nv.info                  --------------------------
	.section	.nv.info,"",@"SHT_CUDA_INFO"
	.align	4


	//----- nvinfo : EIATTR_REGCOUNT
	.align		4
        /*0000*/ 	.byte	0x04, 0x2f
        /*0002*/ 	.short	(.L_1 - .L_0)
	.align		4
.L_0:
        /*0004*/ 	.word	index@(_Z9matrixMulP6__halfS0_S0_)
        /*0008*/ 	.word	0x0000001d


	//----- nvinfo : EIATTR_FRAME_SIZE
	.align		4
.L_1:
        /*000c*/ 	.byte	0x04, 0x11
        /*000e*/ 	.short	(.L_3 - .L_2)
	.align		4
.L_2:
        /*0010*/ 	.word	index@(_Z9matrixMulP6__halfS0_S0_)
        /*0014*/ 	.word	0x00000000


	//----- nvinfo : EIATTR_MIN_STACK_SIZE
	.align		4
.L_3:
        /*0018*/ 	.byte	0x04, 0x12
        /*001a*/ 	.short	(.L_5 - .L_4)
	.align		4
.L_4:
        /*001c*/ 	.word	index@(_Z9matrixMulP6__halfS0_S0_)
        /*0020*/ 	.word	0x00000000
.L_5:


//--------------------- .nv.compat                --------------------------
	.section	.nv.compat,"",@"SHT_CUDA_COMPAT_INFO"
	.align	4
        /*0000*/ 	.byte	0x02, 0x09, 0x00, 0x00, 0x02, 0x02, 0x01, 0x00, 0x02, 0x05, 0x05, 0x00, 0x03, 0x07, 0x01, 0x01
        /*0010*/ 	.byte	0x02, 0x03, 0x00, 0x00, 0x02, 0x06, 0x01, 0x00, 0x04, 0x0b, 0x08, 0x00, 0x09, 0x00, 0x00, 0x00
        /*0020*/ 	.byte	0x00, 0x00, 0x00, 0x00


//--------------------- .nv.info._Z9matrixMulP6__halfS0_S0_ --------------------------
	.section	.nv.info._Z9matrixMulP6__halfS0_S0_,"",@"SHT_CUDA_INFO"
	.sectionflags	@""
	.align	4


	//----- nvinfo : EIATTR_CUDA_API_VERSION
	.align		4
        /*0000*/ 	.byte	0x04, 0x37
        /*0002*/ 	.short	(.L_7 - .L_6)
.L_6:
        /*0004*/ 	.word	0x00000082


	//----- nvinfo : EIATTR_KPARAM_INFO
	.align		4
.L_7:
        /*0008*/ 	.byte	0x04, 0x17
        /*000a*/ 	.short	(.L_9 - .L_8)
.L_8:
        /*000c*/ 	.word	0x00000000
        /*0010*/ 	.short	0x0002
        /*0012*/ 	.short	0x0010
        /*0014*/ 	.byte	0x00, 0xf5, 0x21, 0x00


	//----- nvinfo : EIATTR_KPARAM_INFO
	.align		4
.L_9:
        /*0018*/ 	.byte	0x04, 0x17
        /*001a*/ 	.short	(.L_11 - .L_10)
.L_10:
        /*001c*/ 	.word	0x00000000
        /*0020*/ 	.short	0x0001
        /*0022*/ 	.short	0x0008
        /*0024*/ 	.byte	0x00, 0xf5, 0x21, 0x00


	//----- nvinfo : EIATTR_KPARAM_INFO
	.align		4
.L_11:
        /*0028*/ 	.byte	0x04, 0x17
        /*002a*/ 	.short	(.L_13 - .L_12)
.L_12:
        /*002c*/ 	.word	0x00000000
        /*0030*/ 	.short	0x0000
        /*0032*/ 	.short	0x0000
        /*0034*/ 	.byte	0x00, 0xf5, 0x21, 0x00


	//----- nvinfo : EIATTR_SPARSE_MMA_MASK
	.align		4
.L_13:
        /*0038*/ 	.byte	0x03, 0x50
        /*003a*/ 	.short	0x0000


	//----- nvinfo : EIATTR_WMMA_USED
	.align		4
        /*003c*/ 	.byte	0x01, 0x2b
	.zero		2


	//----- nvinfo : EIATTR_MAXREG_COUNT
	.align		4
        /*0040*/ 	.byte	0x03, 0x1b
        /*0042*/ 	.short	0x00ff


	//----- nvinfo : EIATTR_NUM_BARRIERS
	.align		4
        /*0044*/ 	.byte	0x02, 0x4c
        /*0046*/ 	.byte	0x01
	.zero		1


	//----- nvinfo : EIATTR_MERCURY_ISA_VERSION
	.align		4
        /*0048*/ 	.byte	0x03, 0x5f
        /*004a*/ 	.short	0x0101


	//----- nvinfo : EIATTR_VRC_CTA_INIT_COUNT
	.align		4
        /*004c*/ 	.byte	0x02, 0x4a
	.zero		1
	.zero		1


	//----- nvinfo : EIATTR_EXIT_INSTR_OFFSETS
	.align		4
        /*0050*/ 	.byte	0x04, 0x1c
        /*0052*/ 	.short	(.L_15 - .L_14)


	//   ....[0]....
.L_14:
        /*0054*/ 	.word	0x000015c0


	//----- nvinfo : EIATTR_CBANK_PARAM_SIZE
	.align		4
.L_15:
        /*0058*/ 	.byte	0x03, 0x19
        /*005a*/ 	.short	0x0018


	//----- nvinfo : EIATTR_PARAM_CBANK
	.align		4
        /*005c*/ 	.byte	0x04, 0x0a
        /*005e*/ 	.short	(.L_17 - .L_16)
	.align		4
.L_16:
        /*0060*/ 	.word	index@(.nv.constant0._Z9matrixMulP6__halfS0_S0_)
        /*0064*/ 	.short	0x0380
        /*0066*/ 	.short	0x0018


	//----- nvinfo : EIATTR_SW_WAR
	.align		4
.L_17:
        /*0068*/ 	.byte	0x04, 0x36
        /*006a*/ 	.short	(.L_19 - .L_18)
.L_18:
        /*006c*/ 	.word	0x00000008
.L_19:


//--------------------- .nv.callgraph             --------------------------
	.section	.nv.callgraph,"",@"SHT_CUDA_CALLGRAPH"
	.align	4
	.sectionentsize	8
	.align		4
        /*0000*/ 	.word	0x00000000
	.align		4
        /*0004*/ 	.word	0xffffffff
	.align		4
        /*0008*/ 	.word	0x00000000
	.align		4
        /*000c*/ 	.word	0xfffffffe
	.align		4
        /*0010*/ 	.word	0x00000000
	.align		4
        /*0014*/ 	.word	0xfffffffd
	.align		4
        /*0018*/ 	.word	0x00000000
	.align		4
        /*001c*/ 	.word	0xfffffffc


//--------------------- .text._Z9matrixMulP6__halfS0_S0_ --------------------------
	.section	.text._Z9matrixMulP6__halfS0_S0_,"ax",@progbits
	.align	128
        .global         _Z9matrixMulP6__halfS0_S0_
        .type           _Z9matrixMulP6__halfS0_S0_,@function
        .size           _Z9matrixMulP6__halfS0_S0_,(.L_x_2 - _Z9matrixMulP6__halfS0_S0_)
        .other          _Z9matrixMulP6__halfS0_S0_,@"STO_CUDA_ENTRY STV_DEFAULT"
_Z9matrixMulP6__halfS0_S0_:
.text._Z9matrixMulP6__halfS0_S0_:
[----:B------:R-:W-:Y:S01]  /*0000*/  LDC R1, c[0x0][0x37c] ;  /* 0x0000df00ff017b82 */ /* 0x000fe20000000800 */
[----:B------:R-:W0:Y:S07]  /*0010*/  S2R R7, SR_TID.X ;  /* 0x0000000000077919 */ /* 0x000e2e0000002100 */
[----:B------:R-:W1:Y:S01]  /*0020*/  S2UR UR5, SR_CTAID.X ;  /* 0x00000000000579c3 */ /* 0x000e620000002500 */
[----:B------:R-:W2:Y:S07]  /*0030*/  LDCU.64 UR8, c[0x0][0x358] ;  /* 0x00006b00ff0877ac */ /* 0x000eae0008000a00 */
[----:B------:R-:W3:Y:S08]  /*0040*/  LDC.64 R2, c[0x0][0x380] ;  /* 0x0000e000ff027b82 */ /* 0x000ef00000000a00 */
[----:B------:R-:W4:Y:S01]  /*0050*/  LDC.64 R4, c[0x0][0x388] ;  /* 0x0000e200ff047b82 */ /* 0x000f220000000a00 */
[----:B-1----:R-:W-:-:S06]  /*0060*/  USHF.L.U32 UR4, UR5, 0xd, URZ ;  /* 0x0000000d05047899 */ /* 0x002fcc00080006ff */
[----:B0-----:R-:W-:-:S05]  /*0070*/  LOP3.LUT R9, R7, UR4, RZ, 0xfc, !PT ;  /* 0x0000000407097c12 */ /* 0x001fca000f8efcff */
[----:B---3--:R-:W-:-:S04]  /*0080*/  IMAD.WIDE.U32 R2, R9, 0x2, R2 ;  /* 0x0000000209027825 */ /* 0x008fc800078e0002 */
[----:B----4-:R-:W-:Y:S01]  /*0090*/  IMAD.WIDE.U32 R4, R9, 0x2, R4 ;  /* 0x0000000209047825 */ /* 0x010fe200078e0004 */
[----:B--2---:R-:W2:Y:S04]  /*00a0*/  LDG.E.U16 R8, desc[UR8][R2.64] ;  /* 0x0000000802087981 */ /* 0x004ea8000c1e1500 */
[----:B------:R-:W3:Y:S04]  /*00b0*/  LDG.E.U16 R9, desc[UR8][R4.64] ;  /* 0x0000000804097981 */ /* 0x000ee8000c1e1500 */
[----:B------:R-:W4:Y:S04]  /*00c0*/  LDG.E.U16 R15, desc[UR8][R2.64+0x800] ;  /* 0x00080008020f7981 */ /* 0x000f28000c1e1500 */
[----:B------:R-:W5:Y:S04]  /*00d0*/  LDG.E.U16 R14, desc[UR8][R4.64+0x800] ;  /* 0x00080008040e7981 */ /* 0x000f68000c1e1500 */
        /* <DEDUP_REMOVED lines=10> */
[----:B------:R0:W5:Y:S04]  /*0180*/  LDG.E.U16 R22, desc[UR8][R2.64+0x3800] ;  /* 0x0038000802167981 */ /* 0x000168000c1e1500 */
[----:B------:R1:W5:Y:S01]  /*0190*/  LDG.E.U16 R23, desc[UR8][R4.64+0x3800] ;  /* 0x0038000804177981 */ /* 0x000362000c1e1500 */
[----:B------:R-:W0:Y:S01]  /*01a0*/  LDC R6, c[0x0][0x360] ;  /* 0x0000d800ff067b82 */ /* 0x000e220000000800 */
[----:B------:R-:W-:Y:S01]  /*01b0*/  UMOV UR4, 0x400 ;  /* 0x0000040000047882 */ /* 0x000fe20000000000 */
[----:B------:R-:W1:Y:S06]  /*01c0*/  S2R R0, SR_LANEID ;  /* 0x0000000000007919 */ /* 0x000e6c0000000000 */
[----:B------:R-:W1:Y:S01]  /*01d0*/  S2UR UR6, SR_CgaCtaId ;  /* 0x00000000000679c3 */ /* 0x000e620000008800 */
[----:B0-----:R-:W-:Y:S01]  /*01e0*/  IMAD R6, R6, UR5, R7 ;  /* 0x0000000506067c24 */ /* 0x001fe2000f8e0207 */
[----:B------:R-:W-:-:S03]  /*01f0*/  UIADD3 UR5, UPT, UPT, UR4, 0x4000, URZ ;  /* 0x0000400004057890 */ /* 0x000fc6000fffe0ff */
[C---:B------:R-:W-:Y:S02]  /*0200*/  IMAD.SHL.U32 R2, R6.reuse, 0x10, RZ ;  /* 0x0000001006027824 */ /* 0x040fe400078e00ff */
[----:B------:R-:W-:Y:S01]  /*0210*/  IMAD.SHL.U32 R6, R6, 0x8, RZ ;  /* 0x0000000806067824 */ /* 0x000fe200078e00ff */
[----:B-1----:R-:W-:Y:S02]  /*0220*/  ULEA UR4, UR6, UR4, 0x18 ;  /* 0x0000000406047291 */ /* 0x002fe4000f8ec0ff */
[----:B------:R-:W-:Y:S01]  /*0230*/  LOP3.LUT R3, R2, 0x3e00, RZ, 0xc0, !PT ;  /* 0x00003e0002037812 */ /* 0x000fe200078ec0ff */
[----:B------:R-:W-:Y:S01]  /*0240*/  ULEA UR5, UR6, UR5, 0x18 ;  /* 0x0000000506057291 */ /* 0x000fe2000f8ec0ff */
[----:B------:R-:W-:Y:S02]  /*0250*/  SHF.R.U32.HI R24, RZ, 0x3, R0 ;  /* 0x00000003ff187819 */ /* 0x000fe40000011600 */
[----:B------:R-:W-:Y:S02]  /*0260*/  LOP3.LUT R25, R0, 0x7, RZ, 0xc0, !PT ;  /* 0x0000000700197812 */ /* 0x000fe400078ec0ff */
[C---:B------:R-:W-:Y:S01]  /*0270*/  LEA R2, R7.reuse, UR4, 0x1 ;  /* 0x0000000407027c11 */ /* 0x040fe2000f8e08ff */
[----:B------:R-:W-:Y:S01]  /*0280*/  IMAD.SHL.U32 R24, R24, 0x8, RZ ;  /* 0x0000000818187824 */ /* 0x000fe200078e00ff */
[----:B------:R-:W-:-:S02]  /*0290*/  LEA R7, R7, UR5, 0x1 ;  /* 0x0000000507077c11 */ /* 0x000fc4000f8e08ff */
[----:B------:R-:W-:Y:S02]  /*02a0*/  SHF.R.U32.HI R26, RZ, 0x4, R0 ;  /* 0x00000004ff1a7819 */ /* 0x000fe40000011600 */
[----:B------:R-:W-:Y:S02]  /*02b0*/  LOP3.LUT R4, R24, 0x8, RZ, 0xe2, !PT ;  /* 0x0000000818047812 */ /* 0x000fe400078ee2ff */
[----:B------:R-:W-:Y:S01]  /*02c0*/  IADD3 R24, PT, PT, R3, UR5, RZ ;  /* 0x0000000503187c10 */ /* 0x000fe2000fffe0ff */
[----:B------:R-:W-:-:S04]  /*02d0*/  IMAD R25, R26, 0x8, R25 ;  /* 0x000000081a197824 */ /* 0x000fc800078e0219 */
[----:B------:R-:W-:Y:S02]  /*02e0*/  IMAD R25, R25, 0x10, R4 ;  /* 0x0000001019197824 */ /* 0x000fe400078e0204 */
[----:B------:R-:W-:Y:S01]  /*02f0*/  VIADD R4, R3, UR4 ;  /* 0x0000000403047c36 */ /* 0x000fe20008000000 */
[----:B------:R-:W-:Y:S01]  /*0300*/  UMOV UR4, 0x20 ;  /* 0x0000002000047882 */ /* 0x000fe20000000000 */
[C---:B------:R-:W-:Y:S02]  /*0310*/  IMAD.U32 R24, R25.reuse, 0x2, R24 ;  /* 0x0000000219187824 */ /* 0x040fe400078e0018 */
[----:B------:R-:W-:Y:S01]  /*0320*/  IMAD.U32 R3, R25, 0x2, R4 ;  /* 0x0000000219037824 */ /* 0x000fe200078e0004 */
[----:B--2---:R-:W-:Y:S04]  /*0330*/  STS.U16 [R2], R8 ;  /* 0x0000000802007388 */ /* 0x004fe80000000400 */
[----:B---3--:R-:W-:Y:S04]  /*0340*/  STS.U16 [R7], R9 ;  /* 0x0000000907007388 */ /* 0x008fe80000000400 */
[----:B----4-:R-:W-:Y:S04]  /*0350*/  STS.U16 [R2+0x800], R15 ;  /* 0x0008000f02007388 */ /* 0x010fe80000000400 */
[----:B-----5:R-:W-:Y:S04]  /*0360*/  STS.U16 [R7+0x800], R14 ;  /* 0x0008000e07007388 */ /* 0x020fe80000000400 */
[----:B------:R-:W-:Y:S04]  /*0370*/  STS.U16 [R2+0x1000], R13 ;  /* 0x0010000d02007388 */ /* 0x000fe80000000400 */
        /* <DEDUP_REMOVED lines=10> */
[----:B------:R-:W-:Y:S01]  /*0420*/  STS.U16 [R7+0x3800], R23 ;  /* 0x0038001707007388 */ /* 0x000fe20000000400 */
[----:B------:R-:W-:Y:S06]  /*0430*/  BAR.SYNC.DEFER_BLOCKING 0x0 ;  /* 0x0000000000007b1d */ /* 0x000fec0000010000 */
[----:B------:R-:W-:Y:S04]  /*0440*/  LDSM.16.MT88.4 R12, [R3] ;  /* 0x00000000030c783b */ /* 0x000fe80000004200 */
[----:B------:R-:W0:Y:S02]  /*0450*/  LDSM.16.M88.4 R8, [R24] ;  /* 0x000000001808783b */ /* 0x000e240000000200 */
[C---:B0-----:R-:W-:Y:S08]  /*0460*/  HMMA.16816.F16 R4, R12.reuse, R8, RZ ;  /* 0x000000080c04723c */ /* 0x041ff000000008ff */
[----:B------:R-:W-:-:S12]  /*0470*/  HMMA.16816.F16 R20, R12, R10, RZ ;  /* 0x0000000a0c14723c */ /* 0x000fd800000008ff */
[C---:B------:R-:W-:Y:S08]  /*0480*/  HMMA.16816.F16 R4, R12.reuse, R8, R4 ;  /* 0x000000080c04723c */ /* 0x040ff00000000804 */
[----:B------:R-:W-:-:S12]  /*0490*/  HMMA.16816.F16 R20, R12, R10, R20 ;  /* 0x0000000a0c14723c */ /* 0x000fd80000000814 */
        /* <DEDUP_REMOVED lines=59> */
[----:B------:R-:W-:-:S15]  /*0850*/  HMMA.16816.F16 R4, R12, R10, R20 ;  /* 0x0000000a0c04723c */ /* 0x000fde0000000814 */
[----:B------:R-:W-:-:S05]  /*0860*/  NOP ;  /* 0x0000000000007918 */ /* 0x000fca0000000000 */
.L_x_0:
[----:B------:R-:W-:Y:S01]  /*0870*/  HMMA.16816.F16 R2, R12, R8, R2 ;  /* 0x000000080c02723c */ /* 0x000fe20000000802 */
[----:B------:R-:W-:-:S04]  /*0880*/  UIADD3 UR4, UPT, UPT, UR4, 0x58, URZ ;  /* 0x0000005804047890 */ /* 0x000fc8000fffe0ff */
[----:B------:R-:W-:-:S03]  /*0890*/  UISETP.NE.AND UP0, UPT, UR4, 0x3e8, UPT ;  /* 0x000003e80400788c */ /* 0x000fc6000bf05270 */
        /* <DEDUP_REMOVED lines=174> */
[----:B------:R-:W-:Y:S01]  /*1380*/  HMMA.16816.F16 R4, R12, R10, R4 ;  /* 0x0000000a0c04723c */ /* 0x000fe20000000804 */
[----:B------:R-:W-:-:S04]  /*1390*/  NOP ;  /* 0x0000000000007918 */ /* 0x000fc80000000000 */
[----:B------:R-:W-:-:S15]  /*13a0*/  BRA.U UP0, `(.L_x_0) ;  /* 0xfffffff500307547 */ /* 0x000fde000b83ffff */
[----:B------:R-:W0:Y:S01]  /*13b0*/  LDCU.64 UR4, c[0x0][0x390] ;  /* 0x00007200ff0477ac */ /* 0x000e220008000a00 */
[----:B------:R-:W-:Y:S02]  /*13c0*/  SHF.L.U32 R9, R6, 0x1, RZ ;  /* 0x0000000106097819 */ /* 0x000fe400000006ff */
[----:B------:R-:W-:Y:S02]  /*13d0*/  LOP3.LUT R8, R0, 0x3, RZ, 0xc0, !PT ;  /* 0x0000000300087812 */ /* 0x000fe400078ec0ff */
[----:B------:R-:W-:Y:S02]  /*13e0*/  SHF.R.U32.HI R7, RZ, 0x2, R0 ;  /* 0x00000002ff077819 */ /* 0x000fe40000011600 */
[----:B------:R-:W-:Y:S01]  /*13f0*/  LOP3.LUT R0, R9, 0xfffffe00, RZ, 0xc0, !PT ;  /* 0xfffffe0009007812 */ /* 0x000fe200078ec0ff */
[----:B------:R-:W-:Y:S01]  /*1400*/  IMAD.MOV.U32 R9, RZ, RZ, RZ ;  /* 0x000000ffff097224 */ /* 0x000fe200078e00ff */
[----:B------:R-:W-:Y:S01]  /*1410*/  SHF.R.U32.HI R6, RZ, 0x1f, R6 ;  /* 0x0000001fff067819 */ /* 0x000fe20000011606 */
[----:B------:R-:W-:-:S03]  /*1420*/  IMAD.WIDE.U32 R8, R7, 0x8, R8 ;  /* 0x0000000807087825 */ /* 0x000fc600078e0008 */
[----:B------:R-:W-:Y:S02]  /*1430*/  LOP3.LUT R6, R6, 0x1, RZ, 0xc0, !PT ;  /* 0x0000000106067812 */ /* 0x000fe400078ec0ff */
[----:B0-----:R-:W-:-:S04]  /*1440*/  IADD3 R7, P0, PT, R0, UR4, RZ ;  /* 0x0000000400077c10 */ /* 0x001fc8000ff1e0ff */
[----:B------:R-:W-:Y:S02]  /*1450*/  IADD3.X R11, PT, PT, R6, UR5, RZ, P0, !PT ;  /* 0x00000005060b7c10 */ /* 0x000fe400087fe4ff */
[----:B------:R-:W-:-:S04]  /*1460*/  LEA R6, P0, R8, R7, 0x2 ;  /* 0x0000000708067211 */ /* 0x000fc800078010ff */
[----:B------:R-:W-:-:S05]  /*1470*/  LEA.HI.X R7, R8, R11, R9, 0x2, P0 ;  /* 0x0000000b08077211 */ /* 0x000fca00000f1409 */
[----:B------:R-:W2:Y:S04]  /*1480*/  LDG.E R8, desc[UR8][R6.64+0x10] ;  /* 0x0000100806087981 */ /* 0x000ea8000c1e1900 */
[----:B------:R-:W3:Y:S04]  /*1490*/  LDG.E R10, desc[UR8][R6.64+0x110] ;  /* 0x00011008060a7981 */ /* 0x000ee8000c1e1900 */
[----:B------:R-:W4:Y:S04]  /*14a0*/  LDG.E R0, desc[UR8][R6.64] ;  /* 0x0000000806007981 */ /* 0x000f28000c1e1900 */
[----:B------:R-:W5:Y:S04]  /*14b0*/  LDG.E R9, desc[UR8][R6.64+0x100] ;  /* 0x0001000806097981 */ /* 0x000f68000c1e1900 */
[----:B--2---:R-:W0:Y:S04]  /*14c0*/  MOVM.16.MT88 R8, R8 ;  /* 0x000000000808723a */ /* 0x004e280000000000 */
[----:B---3--:R-:W1:Y:S04]  /*14d0*/  MOVM.16.MT88 R10, R10 ;  /* 0x000000000a0a723a */ /* 0x008e680000000000 */
[----:B----4-:R-:W2:Y:S04]  /*14e0*/  MOVM.16.MT88 R11, R0 ;  /* 0x00000000000b723a */ /* 0x010ea80000000000 */
[----:B-----5:R-:W3:Y:S01]  /*14f0*/  MOVM.16.MT88 R9, R9 ;  /* 0x000000000909723a */ /* 0x020ee20000000000 */
[----:B0-----:R-:W-:-:S02]  /*1500*/  HADD2 R3, R8, R3 ;  /* 0x0000000308037230 */ /* 0x001fc40000000000 */
[----:B-1----:R-:W-:Y:S02]  /*1510*/  HADD2 R5, R10, R5 ;  /* 0x000000050a057230 */ /* 0x002fe40000000000 */
[----:B--2---:R-:W-:Y:S02]  /*1520*/  HADD2 R2, R11, R2 ;  /* 0x000000020b027230 */ /* 0x004fe40000000000 */
[----:B---3--:R-:W-:-:S03]  /*1530*/  HADD2 R4, R9, R4 ;  /* 0x0000000409047230 */ /* 0x008fc60000000000 */
[----:B------:R-:W0:Y:S04]  /*1540*/  MOVM.16.MT88 R11, R2 ;  /* 0x00000000020b723a */ /* 0x000e280000000000 */
[----:B------:R-:W1:Y:S04]  /*1550*/  MOVM.16.MT88 R3, R3 ;  /* 0x000000000303723a */ /* 0x000e680000000000 */
[----:B------:R-:W2:Y:S04]  /*1560*/  MOVM.16.MT88 R13, R4 ;  /* 0x00000000040d723a */ /* 0x000ea80000000000 */
[----:B------:R-:W3:Y:S04]  /*1570*/  MOVM.16.MT88 R5, R5 ;  /* 0x000000000505723a */ /* 0x000ee80000000000 */
[----:B0-----:R-:W-:Y:S04]  /*1580*/  STG.E desc[UR8][R6.64], R11 ;  /* 0x0000000b06007986 */ /* 0x001fe8000c101908 */
[----:B-1----:R-:W-:Y:S04]  /*1590*/  STG.E desc[UR8][R6.64+0x10], R3 ;  /* 0x0000100306007986 */ /* 0x002fe8000c101908 */
[----:B--2---:R-:W-:Y:S04]  /*15a0*/  STG.E desc[UR8][R6.64+0x100], R13 ;  /* 0x0001000d06007986 */ /* 0x004fe8000c101908 */
[----:B---3--:R-:W-:Y:S01]  /*15b0*/  STG.E desc[UR8][R6.64+0x110], R5 ;  /* 0x0001100506007986 */ /* 0x008fe2000c101908 */
[----:B------:R-:W-:Y:S05]  /*15c0*/  EXIT ;  /* 0x000000000000794d */ /* 0x000fea0003800000 */
.L_x_1:
[----:B------:R-:W-:-:S00]  /*15d0*/  BRA `(.L_x_1) ;  /* 0xfffffffc00fc7947 */ /* 0x000fc0000383ffff */
[----:B------:R-:W-:-:S00]  /*15e0*/  NOP ;  /* 0x0000000000007918 */ /* 0x000fc00000000000 */
        /* <DEDUP_REMOVED lines=9> */
.L_x_2:


//--------------------- .nv.shared._Z9matrixMulP6__halfS0_S0_ --------------------------
	.section	.nv.shared._Z9matrixMulP6__halfS0_S0_,"aw",@nobits
	.sectionflags	@""
	.align	2
.nv.shared._Z9matrixMulP6__halfS0_S0_:
	.zero		33792


//--------------------- .nv.shared.reserved.0     --------------------------
	.section	.nv.shared.reserved.0,"aw",@nobits
	.weak		__nv_reservedSMEM_offset_0_alias
	.size		__nv_reservedSMEM_offset_0_alias, 0, 64
	.other		__nv_reservedSMEM_offset_0_alias,@"STO_CUDA_RESERVED_SHARED STV_DEFAULT"
__nv_reservedSMEM_offset_0_alias:
	.zero		0
	.zero		64


//--------------------- .nv.constant0._Z9matrixMulP6__halfS0_S0_ --------------------------
	.section	.nv.constant0._Z9matrixMulP6__halfS0_S0_,"a",@progbits
	.sectionflags	@""
	.align	4
.nv.constant0._Z9matrixMulP6__halfS0_S0_:
	.zero		920


//--------------------- SYMBOLS --------------------------

	.type		.nv.reservedSmem.offset0,@object
	.size		.nv.reservedSmem.offset0,0x4
	.type		.nv.reservedSmem.cap,@object
	.size		.nv.reservedSmem.cap,0x4
